	.headerflags	@"EF_CUDA_TEXMODE_UNIFIED EF_CUDA_64BIT_ADDRESS EF_CUDA_ACCELERATORS EF_CUDA_SM90 EF_CUDA_VIRTUAL_SM(EF_CUDA_SM90)"
	.elftype	@"ET_EXEC"


//--------------------- .nv.info                  --------------------------
	.section	.nv.info,"",@"SHT_CUDA_INFO"
	.align	4


	//----- nvinfo : EIATTR_REGCOUNT
	.align		4
        /*0000*/ 	.byte	0x04, 0x2f
        /*0002*/ 	.short	(.L_1 - .L_0)
	.align		4
.L_0:
        /*0004*/ 	.word	index@(triton_poi_fused_div_sum_20)
        /*0008*/ 	.word	0x0000000e


	//----- nvinfo : EIATTR_MIN_STACK_SIZE
	.align		4
.L_1:
        /*000c*/ 	.byte	0x04, 0x12
        /*000e*/ 	.short	(.L_3 - .L_2)
	.align		4
.L_2:
        /*0010*/ 	.word	index@(triton_poi_fused_div_sum_20)
        /*0014*/ 	.word	0x00000000


	//----- nvinfo : EIATTR_FRAME_SIZE
	.align		4
.L_3:
        /*0018*/ 	.byte	0x04, 0x11
        /*001a*/ 	.short	(.L_5 - .L_4)
	.align		4
.L_4:
        /*001c*/ 	.word	index@(triton_poi_fused_div_sum_20)
        /*0020*/ 	.word	0x00000000


	//----- nvinfo : EIATTR_MIN_STACK_SIZE
	.align		4
.L_5:
        /*0024*/ 	.byte	0x04, 0x12
        /*0026*/ 	.short	(.L_7 - .L_6)
	.align		4
.L_6:
        /*0028*/ 	.word	index@(triton_poi_fused_div_sum_20)
        /*002c*/ 	.word	0x00000000
.L_7:


//--------------------- .nv.info.triton_poi_fused_div_sum_20 --------------------------
	.section	.nv.info.triton_poi_fused_div_sum_20,"",@"SHT_CUDA_INFO"
	.sectionflags	@""
	.align	4


	//----- nvinfo : EIATTR_CUDA_API_VERSION
	.align		4
        /*0000*/ 	.byte	0x04, 0x37
        /*0002*/ 	.short	(.L_9 - .L_8)
.L_8:
        /*0004*/ 	.word	0x0000007c


	//----- nvinfo : EIATTR_KPARAM_INFO
	.align		4
.L_9:
        /*0008*/ 	.byte	0x04, 0x17
        /*000a*/ 	.short	(.L_11 - .L_10)
.L_10:
        /*000c*/ 	.word	0x00000000
        /*0010*/ 	.short	0x0003
        /*0012*/ 	.short	0x0018
        /*0014*/ 	.byte	0x00, 0xf0, 0x11, 0x00


	//----- nvinfo : EIATTR_KPARAM_INFO
	.align		4
.L_11:
        /*0018*/ 	.byte	0x04, 0x17
        /*001a*/ 	.short	(.L_13 - .L_12)
.L_12:
        /*001c*/ 	.word	0x00000000
        /*0020*/ 	.short	0x0002
        /*0022*/ 	.short	0x0010
        /*0024*/ 	.byte	0x00, 0xf4, 0x21, 0x00


	//----- nvinfo : EIATTR_KPARAM_INFO
	.align		4
.L_13:
        /*0028*/ 	.byte	0x04, 0x17
        /*002a*/ 	.short	(.L_15 - .L_14)
.L_14:
        /*002c*/ 	.word	0x00000000
        /*0030*/ 	.short	0x0001
        /*0032*/ 	.short	0x0008
        /*0034*/ 	.byte	0x00, 0xf4, 0x21, 0x00


	//----- nvinfo : EIATTR_KPARAM_INFO
	.align		4
.L_15:
        /*0038*/ 	.byte	0x04, 0x17
        /*003a*/ 	.short	(.L_17 - .L_16)
.L_16:
        /*003c*/ 	.word	0x00000000
        /*0040*/ 	.short	0x0000
        /*0042*/ 	.short	0x0000
        /*0044*/ 	.byte	0x00, 0xf4, 0x21, 0x00


	//----- nvinfo : EIATTR_SPARSE_MMA_MASK
	.align		4
.L_17:
        /*0048*/ 	.byte	0x03, 0x50
        /*004a*/ 	.short	0x0000


	//----- nvinfo : EIATTR_MAXREG_COUNT
	.align		4
        /*004c*/ 	.byte	0x03, 0x1b
        /*004e*/ 	.short	0x00ff


	//----- nvinfo : EIATTR_EXIT_INSTR_OFFSETS
	.align		4
        /*0050*/ 	.byte	0x04, 0x1c
        /*0052*/ 	.short	(.L_19 - .L_18)


	//   ....[0]....
.L_18:
        /*0054*/ 	.word	0x00000200


	//   ....[1]....
        /*0058*/ 	.word	0x00000220


	//----- nvinfo : EIATTR_REQNTID
	.align		4
.L_19:
        /*005c*/ 	.byte	0x04, 0x10
        /*005e*/ 	.short	(.L_21 - .L_20)
.L_20:
        /*0060*/ 	.word	0x00000080
        /*0064*/ 	.word	0x00000001
        /*0068*/ 	.word	0x00000001


	//----- nvinfo : EIATTR_CBANK_PARAM_SIZE
	.align		4
.L_21:
        /*006c*/ 	.byte	0x03, 0x19
        /*006e*/ 	.short	0x001c


	//----- nvinfo : EIATTR_PARAM_CBANK
	.align		4
        /*0070*/ 	.byte	0x04, 0x0a
        /*0072*/ 	.short	(.L_23 - .L_22)
	.align		4
.L_22:
        /*0074*/ 	.word	index@(.nv.constant0.triton_poi_fused_div_sum_20)
        /*0078*/ 	.short	0x0210
        /*007a*/ 	.short	0x001c


	//----- nvinfo : EIATTR_SW_WAR
	.align		4
.L_23:
        /*007c*/ 	.byte	0x04, 0x36
        /*007e*/ 	.short	(.L_25 - .L_24)
.L_24:
        /*0080*/ 	.word	0x00000008
.L_25:


//--------------------- .nv.callgraph             --------------------------
	.section	.nv.callgraph,"",@"SHT_CUDA_CALLGRAPH"
	.align	4
	.sectionentsize	8
	.align		4
        /*0000*/ 	.word	0x00000000
	.align		4
        /*0004*/ 	.word	0xffffffff
	.align		4
        /*0008*/ 	.word	0x00000000
	.align		4
        /*000c*/ 	.word	0xfffffffe
	.align		4
        /*0010*/ 	.word	0x00000000
	.align		4
        /*0014*/ 	.word	0xfffffffd
	.align		4
        /*0018*/ 	.word	0x00000000
	.align		4
        /*001c*/ 	.word	0xfffffffc


//--------------------- .text.triton_poi_fused_div_sum_20 --------------------------
	.section	.text.triton_poi_fused_div_sum_20,"ax",@progbits
	.align	128
        .global         triton_poi_fused_div_sum_20
        .type           triton_poi_fused_div_sum_20,@function
        .size           triton_poi_fused_div_sum_20,(.L_x_1 - triton_poi_fused_div_sum_20)
        .other          triton_poi_fused_div_sum_20,@"STO_CUDA_ENTRY STV_DEFAULT"
triton_poi_fused_div_sum_20:
.text.triton_poi_fused_div_sum_20:
[----:B------:R-:W0:Y:S02]  /*0000*/  LDC R1, c[0x0][0x28] ;  /* 0x00000a00ff017b82 */ /* 0x000e240000000800 */
[----:B------:R-:W1:Y:S01]  /*0010*/  S2R R0, SR_TID.X ;  /* 0x0000000000007919 */ /* 0x000e620000002100 */
[----:B------:R-:W2:Y:S01]  /*0020*/  LDC.64 R2, c[0x0][0x210] ;  /* 0x00008400ff027b82 */ /* 0x000ea20000000a00 */
[----:B------:R-:W-:Y:S01]  /*0030*/  ULDC.64 UR4, c[0x0][0x208] ;  /* 0x0000820000047ab9 */ /* 0x000fe20000000a00 */
[----:B------:R-:W3:Y:S06]  /*0040*/  S2R R9, SR_CTAID.X ;  /* 0x0000000000097919 */ /* 0x000eec0000002500 */
[----:B------:R-:W4:Y:S01]  /*0050*/  LDC.64 R4, c[0x0][0x218] ;  /* 0x00008600ff047b82 */ /* 0x000f220000000a00 */
[----:B-1----:R-:W-:-:S02]  /*0060*/  LOP3.LUT R0, R0, 0x7f, RZ, 0xc0, !PT ;  /* 0x0000007f00007812 */ /* 0x002fc400078ec0ff */
[----:B---3--:R-:W-:-:S03]  /*0070*/  SHF.R.S32.HI R6, RZ, 0x18, R9 ;  /* 0x00000018ff067819 */ /* 0x008fc60000011409 */
[----:B------:R-:W-:Y:S01]  /*0080*/  IMAD R9, R9, 0x80, R0 ;  /* 0x0000008009097824 */ /* 0x000fe200078e0200 */
[----:B------:R-:W-:-:S04]  /*0090*/  SGXT R6, R6, 0x1 ;  /* 0x000000010606781a */ /* 0x000fc80000000200 */
[----:B------:R-:W-:Y:S02]  /*00a0*/  SHF.R.S32.HI R0, RZ, 0x1f, R9 ;  /* 0x0000001fff007819 */ /* 0x000fe40000011409 */
[-C--:B------:R-:W-:Y:S02]  /*00b0*/  LEA.HI R6, R6, R9.reuse, RZ, 0x4 ;  /* 0x0000000906067211 */ /* 0x080fe400078f20ff */
[----:B------:R-:W-:Y:S02]  /*00c0*/  LEA.HI R0, R0, R9, RZ, 0x6 ;  /* 0x0000000900007211 */ /* 0x000fe400078f30ff */
[----:B------:R-:W-:Y:S02]  /*00d0*/  SHF.R.S32.HI R6, RZ, 0x4, R6 ;  /* 0x00000004ff067819 */ /* 0x000fe40000011406 */
[----:B------:R-:W-:Y:S01]  /*00e0*/  ISETP.GE.AND P0, PT, R9, 0x100, PT ;  /* 0x000001000900780c */ /* 0x000fe20003f06270 */
[C---:B------:R-:W-:Y:S01]  /*00f0*/  IMAD.SHL.U32 R8, R0.reuse, 0x2, RZ ;  /* 0x0000000200087824 */ /* 0x040fe200078e00ff */
[----:B------:R-:W-:-:S02]  /*0100*/  LOP3.LUT R0, R0, 0xffffffc0, RZ, 0xc0, !PT ;  /* 0xffffffc000007812 */ /* 0x000fc400078ec0ff */
[----:B------:R-:W-:Y:S02]  /*0110*/  LEA.HI R7, R6, R6, RZ, 0x2 ;  /* 0x0000000606077211 */ /* 0x000fe400078f10ff */
[----:B------:R-:W-:Y:S02]  /*0120*/  LOP3.LUT R8, R8, 0xffffff80, RZ, 0xc0, !PT ;  /* 0xffffff8008087812 */ /* 0x000fe400078ec0ff */
[----:B------:R-:W-:Y:S02]  /*0130*/  LOP3.LUT R7, R7, 0xfffffffc, RZ, 0xc0, !PT ;  /* 0xfffffffc07077812 */ /* 0x000fe400078ec0ff */
[----:B------:R-:W-:-:S03]  /*0140*/  IADD3 R0, R8, R9, -R0 ;  /* 0x0000000908007210 */ /* 0x000fc60007ffe800 */
[----:B------:R-:W-:Y:S02]  /*0150*/  IMAD.IADD R7, R6, 0x1, -R7 ;  /* 0x0000000106077824 */ /* 0x000fe400078e0a07 */
[----:B------:R-:W-:Y:S02]  /*0160*/  VIADD R11, R0, 0x40 ;  /* 0x00000040000b7836 */ /* 0x000fe40000000000 */
[----:B------:R-:W-:Y:S02]  /*0170*/  IMAD.MOV.U32 R0, RZ, RZ, RZ ;  /* 0x000000ffff007224 */ /* 0x000fe400078e00ff */
[----:B--2---:R-:W-:-:S04]  /*0180*/  IMAD.WIDE R2, R11, 0x4, R2 ;  /* 0x000000040b027825 */ /* 0x004fc800078e0202 */
[----:B------:R-:W-:Y:S01]  /*0190*/  IMAD.MOV.U32 R11, RZ, RZ, RZ ;  /* 0x000000ffff0b7224 */ /* 0x000fe200078e00ff */
[----:B------:R-:W2:Y:S01]  /*01a0*/  @!P0 LDG.E R0, desc[UR4][R2.64] ;  /* 0x0000000402008981 */ /* 0x000ea2000c1e1900 */
[----:B----4-:R-:W-:Y:S02]  /*01b0*/  IMAD.WIDE R4, R7, 0x4, R4 ;  /* 0x0000000407047825 */ /* 0x010fe400078e0204 */
[----:B------:R-:W1:Y:S03]  /*01c0*/  LDC.64 R6, c[0x0][0x220] ;  /* 0x00008800ff067b82 */ /* 0x000e660000000a00 */
[----:B------:R-:W2:Y:S01]  /*01d0*/  @!P0 LDG.E.EL R11, desc[UR4][R4.64+0x10] ;  /* 0x00001004040b8981 */ /* 0x000ea2000c2e1900 */
[----:B-1----:R-:W-:-:S04]  /*01e0*/  IMAD.WIDE R6, R9, 0x4, R6 ;  /* 0x0000000409067825 */ /* 0x002fc800078e0206 */
[----:B--2---:R-:W-:Y:S01]  /*01f0*/  FADD R11, R11, R0 ;  /* 0x000000000b0b7221 */ /* 0x004fe20000000000 */
[----:B------:R-:W-:Y:S06]  /*0200*/  @P0 EXIT ;  /* 0x000000000000094d */ /* 0x000fec0003800000 */
[----:B------:R-:W-:Y:S01]  /*0210*/  STG.E desc[UR4][R6.64], R11 ;  /* 0x0000000b06007986 */ /* 0x000fe2000c101904 */
[----:B------:R-:W-:Y:S05]  /*0220*/  EXIT ;  /* 0x000000000000794d */ /* 0x000fea0003800000 */
.L_x_0:
[----:B------:R-:W-:-:S00]  /*0230*/  BRA `(.L_x_0) ;  /* 0xfffffffc00fc7947 */ /* 0x000fc0000383ffff */
[----:B------:R-:W-:-:S00]  /*0240*/  NOP ;  /* 0x0000000000007918 */ /* 0x000fc00000000000 */
        /* <DEDUP_REMOVED lines=11> */
.L_x_1:


//--------------------- .nv.constant0.triton_poi_fused_div_sum_20 --------------------------
	.section	.nv.constant0.triton_poi_fused_div_sum_20,"a",@progbits
	.sectionflags	@""
	.align	4
.nv.constant0.triton_poi_fused_div_sum_20:
	.zero		556
